//
// Generated by NVIDIA NVVM Compiler
//
// Compiler Build ID: CL-36424714
// Cuda compilation tools, release 13.0, V13.0.88
// Based on NVVM 20.0.0
//

.version 9.0
.target sm_100
.address_size 64

	// .globl	_Z3addPiS_i
.extern .shared .align 16 .b8 temp[];

.visible .entry _Z3addPiS_i(
	.param .u64 .ptr .align 1 _Z3addPiS_i_param_0,
	.param .u64 .ptr .align 1 _Z3addPiS_i_param_1,
	.param .u32 _Z3addPiS_i_param_2
)
{
	.reg .pred 	%p<6>;
	.reg .b32 	%r<48>;
	.reg .b64 	%rd<9>;

	ld.param.u64 	%rd1, [_Z3addPiS_i_param_0];
	ld.param.u64 	%rd2, [_Z3addPiS_i_param_1];
	ld.param.u32 	%r10, [_Z3addPiS_i_param_2];
	mov.u32 	%r1, %tid.x;
	mov.u32 	%r11, %ctaid.x;
	mov.u32 	%r12, %ntid.x;
	mad.lo.s32 	%r13, %r11, %r12, %r1;
	setp.ge.s32 	%p1, %r13, %r10;
	@%p1 bra 	$L__BB0_10;
	setp.eq.s32 	%p2, %r1, 0;
	mov.b32 	%r43, 0;
	@%p2 bra 	$L__BB0_3;
	add.s32 	%r15, %r1, -1;
	cvta.to.global.u64 	%rd3, %rd1;
	mul.wide.u32 	%rd4, %r15, 4;
	add.s64 	%rd5, %rd3, %rd4;
	ld.global.u32 	%r43, [%rd5];
$L__BB0_3:
	shl.b32 	%r17, %r1, 2;
	mov.u32 	%r18, temp;
	add.s32 	%r4, %r18, %r17;
	st.shared.u32 	[%r4], %r43;
	bar.sync 	0;
	setp.lt.s32 	%p3, %r10, 2;
	mov.b32 	%r47, 0;
	@%p3 bra 	$L__BB0_9;
	mov.b32 	%r46, 0;
	mov.b32 	%r44, 1;
	mov.u32 	%r45, %r44;
$L__BB0_5:
	mov.u32 	%r47, %r45;
	setp.lt.u32 	%p4, %r1, %r44;
	@%p4 bra 	$L__BB0_7;
	mad.lo.s32 	%r21, %r46, %r10, %r1;
	sub.s32 	%r22, %r21, %r44;
	shl.b32 	%r23, %r22, 2;
	add.s32 	%r25, %r18, %r23;
	ld.shared.u32 	%r26, [%r25];
	mul.lo.s32 	%r27, %r47, %r10;
	shl.b32 	%r28, %r27, 2;
	add.s32 	%r29, %r4, %r28;
	ld.shared.u32 	%r30, [%r29];
	add.s32 	%r31, %r30, %r26;
	st.shared.u32 	[%r29], %r31;
	bra.uni 	$L__BB0_8;
$L__BB0_7:
	mul.lo.s32 	%r32, %r46, %r10;
	shl.b32 	%r33, %r32, 2;
	add.s32 	%r34, %r4, %r33;
	ld.shared.u32 	%r35, [%r34];
	mul.lo.s32 	%r36, %r47, %r10;
	shl.b32 	%r37, %r36, 2;
	add.s32 	%r38, %r4, %r37;
	st.shared.u32 	[%r38], %r35;
$L__BB0_8:
	bar.sync 	0;
	shl.b32 	%r44, %r44, 1;
	setp.lt.s32 	%p5, %r44, %r10;
	mov.u32 	%r45, %r46;
	mov.u32 	%r46, %r47;
	@%p5 bra 	$L__BB0_5;
$L__BB0_9:
	mul.lo.s32 	%r39, %r47, %r10;
	shl.b32 	%r40, %r39, 2;
	add.s32 	%r41, %r4, %r40;
	ld.shared.u32 	%r42, [%r41];
	cvta.to.global.u64 	%rd6, %rd2;
	mul.wide.u32 	%rd7, %r1, 4;
	add.s64 	%rd8, %rd6, %rd7;
	st.global.u32 	[%rd8], %r42;
$L__BB0_10:
	ret;

}


// ===== COMPILED SASS (sm_100) =====

	.target	sm_100

	.elftype	@"ET_EXEC"


//--------------------- .note.nv.tkinfo           --------------------------
	.section	.note.nv.tkinfo,"",@"SHT_NOTE"
	.sectionflags	@"SHF_NOTE_NV_TKINFO"
	.tkinfo
        /*0018*/ 	.word	0x00000002
        /*0030*/ 	.string	""
        /*0030*/ 	.string	"ptxas"
        /*0030*/ 	.string	"Cuda compilation tools, release 13.0, V13.0.88"
        /*0030*/ 	.string	"Build cuda_13.0.r13.0/compiler.36424714_0"
        /*0030*/ 	.string	"-arch sm_100 -m 64 "



//--------------------- .note.nv.cuinfo           --------------------------
	.section	.note.nv.cuinfo,"",@"SHT_NOTE"
	.sectionflags	@"SHF_NOTE_NV_CUINFO"
        /*0018*/ 	.short	0x0002
        /*001a*/ 	.short	0x0064
        /*001c*/ 	.short	0x0082
	.zero		2


//--------------------- .nv.info                  --------------------------
	.section	.nv.info,"",@"SHT_CUDA_INFO"
	.align	4


	//----- nvinfo : EIATTR_REGCOUNT
	.align		4
        /*0000*/ 	.byte	0x04, 0x2f
        /*0002*/ 	.short	(.L_1 - .L_0)
	.align		4
.L_0:
        /*0004*/ 	.word	index@(_Z3addPiS_i)
        /*0008*/ 	.word	0x0000000e


	//----- nvinfo : EIATTR_FRAME_SIZE
	.align		4
.L_1:
        /*000c*/ 	.byte	0x04, 0x11
        /*000e*/ 	.short	(.L_3 - .L_2)
	.align		4
.L_2:
        /*0010*/ 	.word	index@(_Z3addPiS_i)
        /*0014*/ 	.word	0x00000000


	//----- nvinfo : EIATTR_MIN_STACK_SIZE
	.align		4
.L_3:
        /*0018*/ 	.byte	0x04, 0x12
        /*001a*/ 	.short	(.L_5 - .L_4)
	.align		4
.L_4:
        /*001c*/ 	.word	index@(_Z3addPiS_i)
        /*0020*/ 	.word	0x00000000
.L_5:


//--------------------- .nv.compat                --------------------------
	.section	.nv.compat,"",@"SHT_CUDA_COMPAT_INFO"
	.align	4
        /*0000*/ 	.byte	0x02, 0x09, 0x00, 0x00, 0x02, 0x02, 0x01, 0x00, 0x02, 0x05, 0x05, 0x00, 0x03, 0x07, 0x01, 0x01
        /*0010*/ 	.byte	0x02, 0x03, 0x00, 0x00, 0x02, 0x06, 0x01, 0x00, 0x04, 0x0b, 0x08, 0x00, 0x09, 0x00, 0x00, 0x00
        /*0020*/ 	.byte	0x00, 0x00, 0x00, 0x00


//--------------------- .nv.info._Z3addPiS_i      --------------------------
	.section	.nv.info._Z3addPiS_i,"",@"SHT_CUDA_INFO"
	.sectionflags	@""
	.align	4


	//----- nvinfo : EIATTR_CUDA_API_VERSION
	.align		4
        /*0000*/ 	.byte	0x04, 0x37
        /*0002*/ 	.short	(.L_7 - .L_6)
.L_6:
        /*0004*/ 	.word	0x00000082


	//----- nvinfo : EIATTR_KPARAM_INFO
	.align		4
.L_7:
        /*0008*/ 	.byte	0x04, 0x17
        /*000a*/ 	.short	(.L_9 - .L_8)
.L_8:
        /*000c*/ 	.word	0x00000000
        /*0010*/ 	.short	0x0002
        /*0012*/ 	.short	0x0010
        /*0014*/ 	.byte	0x00, 0xf0, 0x11, 0x00


	//----- nvinfo : EIATTR_KPARAM_INFO
	.align		4
.L_9:
        /*0018*/ 	.byte	0x04, 0x17
        /*001a*/ 	.short	(.L_11 - .L_10)
.L_10:
        /*001c*/ 	.word	0x00000000
        /*0020*/ 	.short	0x0001
        /*0022*/ 	.short	0x0008
        /*0024*/ 	.byte	0x00, 0xf5, 0x21, 0x00


	//----- nvinfo : EIATTR_KPARAM_INFO
	.align		4
.L_11:
        /*0028*/ 	.byte	0x04, 0x17
        /*002a*/ 	.short	(.L_13 - .L_12)
.L_12:
        /*002c*/ 	.word	0x00000000
        /*0030*/ 	.short	0x0000
        /*0032*/ 	.short	0x0000
        /*0034*/ 	.byte	0x00, 0xf5, 0x21, 0x00


	//----- nvinfo : EIATTR_SPARSE_MMA_MASK
	.align		4
.L_13:
        /*0038*/ 	.byte	0x03, 0x50
        /*003a*/ 	.short	0x0000


	//----- nvinfo : EIATTR_MAXREG_COUNT
	.align		4
        /*003c*/ 	.byte	0x03, 0x1b
        /*003e*/ 	.short	0x00ff


	//----- nvinfo : EIATTR_NUM_BARRIERS
	.align		4
        /*0040*/ 	.byte	0x02, 0x4c
        /*0042*/ 	.byte	0x01
	.zero		1


	//----- nvinfo : EIATTR_MERCURY_ISA_VERSION
	.align		4
        /*0044*/ 	.byte	0x03, 0x5f
        /*0046*/ 	.short	0x0101


	//----- nvinfo : EIATTR_VRC_CTA_INIT_COUNT
	.align		4
        /*0048*/ 	.byte	0x02, 0x4a
	.zero		1
	.zero		1


	//----- nvinfo : EIATTR_EXIT_INSTR_OFFSETS
	.align		4
        /*004c*/ 	.byte	0x04, 0x1c
        /*004e*/ 	.short	(.L_15 - .L_14)


	//   ....[0]....
.L_14:
        /*0050*/ 	.word	0x00000080


	//   ....[1]....
        /*0054*/ 	.word	0x00000420


	//----- nvinfo : EIATTR_CRS_STACK_SIZE
	.align		4
.L_15:
        /*0058*/ 	.byte	0x04, 0x1e
        /*005a*/ 	.short	(.L_17 - .L_16)
.L_16:
        /*005c*/ 	.word	0x00000000


	//----- nvinfo : EIATTR_CBANK_PARAM_SIZE
	.align		4
.L_17:
        /*0060*/ 	.byte	0x03, 0x19
        /*0062*/ 	.short	0x0014


	//----- nvinfo : EIATTR_PARAM_CBANK
	.align		4
        /*0064*/ 	.byte	0x04, 0x0a
        /*0066*/ 	.short	(.L_19 - .L_18)
	.align		4
.L_18:
        /*0068*/ 	.word	index@(.nv.constant0._Z3addPiS_i)
        /*006c*/ 	.short	0x0380
        /*006e*/ 	.short	0x0014


	//----- nvinfo : EIATTR_SW_WAR
	.align		4
.L_19:
        /*0070*/ 	.byte	0x04, 0x36
        /*0072*/ 	.short	(.L_21 - .L_20)
.L_20:
        /*0074*/ 	.word	0x00000008
.L_21:


//--------------------- .nv.callgraph             --------------------------
	.section	.nv.callgraph,"",@"SHT_CUDA_CALLGRAPH"
	.align	4
	.sectionentsize	8
	.align		4
        /*0000*/ 	.word	0x00000000
	.align		4
        /*0004*/ 	.word	0xffffffff
	.align		4
        /*0008*/ 	.word	0x00000000
	.align		4
        /*000c*/ 	.word	0xfffffffe
	.align		4
        /*0010*/ 	.word	0x00000000
	.align		4
        /*0014*/ 	.word	0xfffffffd
	.align		4
        /*0018*/ 	.word	0x00000000
	.align		4
        /*001c*/ 	.word	0xfffffffc


//--------------------- .text._Z3addPiS_i         --------------------------
	.section	.text._Z3addPiS_i,"ax",@progbits
	.align	128
        .global         _Z3addPiS_i
        .type           _Z3addPiS_i,@function
        .size           _Z3addPiS_i,(.L_x_6 - _Z3addPiS_i)
        .other          _Z3addPiS_i,@"STO_CUDA_ENTRY STV_DEFAULT"
_Z3addPiS_i:
.text._Z3addPiS_i:
[----:B------:R-:W-:Y:S01]  /*0000*/  LDC R1, c[0x0][0x37c] ;  /* 0x0000df00ff017b82 */ /* 0x000fe20000000800 */
[----:B------:R-:W0:Y:S07]  /*0010*/  S2R R0, SR_TID.X ;  /* 0x0000000000007919 */ /* 0x000e2e0000002100 */
[----:B------:R-:W0:Y:S01]  /*0020*/  S2UR UR4, SR_CTAID.X ;  /* 0x00000000000479c3 */ /* 0x000e220000002500 */
[----:B------:R-:W1:Y:S07]  /*0030*/  LDCU UR5, c[0x0][0x390] ;  /* 0x00007200ff0577ac */ /* 0x000e6e0008000800 */
[----:B------:R-:W0:Y:S01]  /*0040*/  LDC R3, c[0x0][0x360] ;  /* 0x0000d800ff037b82 */ /* 0x000e220000000800 */
[----:B-1----:R-:W-:Y:S01]  /*0050*/  MOV R11, UR5 ;  /* 0x00000005000b7c02 */ /* 0x002fe20008000f00 */
[----:B0-----:R-:W-:-:S05]  /*0060*/  IMAD R2, R3, UR4, R0 ;  /* 0x0000000403027c24 */ /* 0x001fca000f8e0200 */
[----:B------:R-:W-:-:S13]  /*0070*/  ISETP.GE.AND P0, PT, R2, R11, PT ;  /* 0x0000000b0200720c */ /* 0x000fda0003f06270 */
[----:B------:R-:W-:Y:S05]  /*0080*/  @P0 EXIT ;  /* 0x000000000000094d */ /* 0x000fea0003800000 */
[----:B------:R-:W-:Y:S01]  /*0090*/  ISETP.NE.AND P0, PT, R0, RZ, PT ;  /* 0x000000ff0000720c */ /* 0x000fe20003f05270 */
[----:B------:R-:W0:Y:S01]  /*00a0*/  LDCU.64 UR6, c[0x0][0x358] ;  /* 0x00006b00ff0677ac */ /* 0x000e220008000a00 */
[----:B------:R-:W-:-:S11]  /*00b0*/  IMAD.MOV.U32 R4, RZ, RZ, RZ ;  /* 0x000000ffff047224 */ /* 0x000fd600078e00ff */
[----:B------:R-:W1:Y:S01]  /*00c0*/  @P0 LDC.64 R2, c[0x0][0x380] ;  /* 0x0000e000ff020b82 */ /* 0x000e620000000a00 */
[----:B------:R-:W-:-:S05]  /*00d0*/  @P0 IADD3 R5, PT, PT, R0, -0x1, RZ ;  /* 0xffffffff00050810 */ /* 0x000fca0007ffe0ff */
[----:B-1----:R-:W-:-:S05]  /*00e0*/  @P0 IMAD.WIDE.U32 R2, R5, 0x4, R2 ;  /* 0x0000000405020825 */ /* 0x002fca00078e0002 */
[----:B0-----:R-:W2:Y:S01]  /*00f0*/  @P0 LDG.E R4, desc[UR6][R2.64] ;  /* 0x0000000602040981 */ /* 0x001ea2000c1e1900 */
[----:B------:R-:W0:Y:S01]  /*0100*/  S2UR UR5, SR_CgaCtaId ;  /* 0x00000000000579c3 */ /* 0x000e220000008800 */
[----:B------:R-:W-:Y:S01]  /*0110*/  UMOV UR4, 0x400 ;  /* 0x0000040000047882 */ /* 0x000fe20000000000 */
[----:B------:R-:W-:Y:S01]  /*0120*/  ISETP.GE.AND P0, PT, R11, 0x2, PT ;  /* 0x000000020b00780c */ /* 0x000fe20003f06270 */
[----:B------:R-:W-:Y:S01]  /*0130*/  HFMA2 R6, -RZ, RZ, 0, 0 ;  /* 0x00000000ff067431 */ /* 0x000fe200000001ff */
[----:B0-----:R-:W-:-:S06]  /*0140*/  ULEA UR4, UR5, UR4, 0x18 ;  /* 0x0000000405047291 */ /* 0x001fcc000f8ec0ff */
[----:B------:R-:W-:-:S05]  /*0150*/  LEA R5, R0, UR4, 0x2 ;  /* 0x0000000400057c11 */ /* 0x000fca000f8e10ff */
[----:B--2---:R0:W-:Y:S01]  /*0160*/  STS [R5], R4 ;  /* 0x0000000405007388 */ /* 0x0041e20000000800 */
[----:B------:R-:W-:Y:S06]  /*0170*/  BAR.SYNC.DEFER_BLOCKING 0x0 ;  /* 0x0000000000007b1d */ /* 0x000fec0000010000 */
[----:B------:R-:W-:Y:S05]  /*0180*/  @!P0 BRA `(.L_x_0) ;  /* 0x00000000008c8947 */ /* 0x000fea0003800000 */
[----:B------:R-:W-:Y:S01]  /*0190*/  BSSY.RECONVERGENT B0, `(.L_x_0) ;  /* 0x0000022000007945 */ /* 0x000fe20003800200 */
[----:B------:R-:W-:Y:S01]  /*01a0*/  IMAD.MOV.U32 R3, RZ, RZ, RZ ;  /* 0x000000ffff037224 */ /* 0x000fe200078e00ff */
[----:B------:R-:W-:Y:S01]  /*01b0*/  MOV R7, 0x1 ;  /* 0x0000000100077802 */ /* 0x000fe20000000f00 */
[----:B------:R-:W-:Y:S01]  /*01c0*/  IMAD.MOV.U32 R2, RZ, RZ, 0x1 ;  /* 0x00000001ff027424 */ /* 0x000fe200078e00ff */
[----:B------:R-:W1:Y:S06]  /*01d0*/  LDCU UR5, c[0x0][0x390] ;  /* 0x00007200ff0577ac */ /* 0x000e6c0008000800 */
.L_x_4:
[----:B------:R-:W-:Y:S01]  /*01e0*/  ISETP.GE.U32.AND P0, PT, R0, R7, PT ;  /* 0x000000070000720c */ /* 0x000fe20003f06070 */
[----:B------:R-:W-:Y:S01]  /*01f0*/  BSSY.RECONVERGENT B1, `(.L_x_1) ;  /* 0x0000015000017945 */ /* 0x000fe20003800200 */
[----:B------:R-:W-:-:S11]  /*0200*/  MOV R6, R2 ;  /* 0x0000000200067202 */ /* 0x000fd60000000f00 */
[----:B0-----:R-:W-:Y:S05]  /*0210*/  @!P0 BRA `(.L_x_2) ;  /* 0x00000000002c8947 */ /* 0x001fea0003800000 */
[----:B-1----:R-:W-:-:S04]  /*0220*/  IMAD.U32 R11, RZ, RZ, UR5 ;  /* 0x00000005ff0b7e24 */ /* 0x002fc8000f8e00ff */
[-C--:B------:R-:W-:Y:S02]  /*0230*/  IMAD R2, R3, R11.reuse, R0 ;  /* 0x0000000b03027224 */ /* 0x080fe400078e0200 */
[----:B0-----:R-:W-:-:S03]  /*0240*/  IMAD R4, R6, R11, RZ ;  /* 0x0000000b06047224 */ /* 0x001fc600078e02ff */
[----:B------:R-:W-:Y:S01]  /*0250*/  IADD3 R2, PT, PT, R2, -R7, RZ ;  /* 0x8000000702027210 */ /* 0x000fe20007ffe0ff */
[----:B------:R-:W-:-:S03]  /*0260*/  IMAD R4, R4, 0x4, R5 ;  /* 0x0000000404047824 */ /* 0x000fc600078e0205 */
[----:B------:R-:W-:Y:S02]  /*0270*/  LEA R2, R2, UR4, 0x2 ;  /* 0x0000000402027c11 */ /* 0x000fe4000f8e10ff */
[----:B------:R-:W-:Y:S04]  /*0280*/  LDS R9, [R4] ;  /* 0x0000000004097984 */ /* 0x000fe80000000800 */
[----:B------:R-:W0:Y:S02]  /*0290*/  LDS R2, [R2] ;  /* 0x0000000002027984 */ /* 0x000e240000000800 */
[----:B0-----:R-:W-:-:S05]  /*02a0*/  IADD3 R9, PT, PT, R2, R9, RZ ;  /* 0x0000000902097210 */ /* 0x001fca0007ffe0ff */
[----:B------:R0:W-:Y:S01]  /*02b0*/  STS [R4], R9 ;  /* 0x0000000904007388 */ /* 0x0001e20000000800 */
[----:B------:R-:W-:Y:S05]  /*02c0*/  BRA `(.L_x_3) ;  /* 0x00000000001c7947 */ /* 0x000fea0003800000 */
.L_x_2:
[----:B-1----:R-:W-:-:S04]  /*02d0*/  IMAD.U32 R11, RZ, RZ, UR5 ;  /* 0x00000005ff0b7e24 */ /* 0x002fc8000f8e00ff */
[-C--:B------:R-:W-:Y:S02]  /*02e0*/  IMAD R2, R3, R11.reuse, RZ ;  /* 0x0000000b03027224 */ /* 0x080fe400078e02ff */
[----:B0-----:R-:W-:-:S03]  /*02f0*/  IMAD R4, R6, R11, RZ ;  /* 0x0000000b06047224 */ /* 0x001fc600078e02ff */
[----:B------:R-:W-:Y:S01]  /*0300*/  LEA R2, R2, R5, 0x2 ;  /* 0x0000000502027211 */ /* 0x000fe200078e10ff */
[----:B------:R-:W-:-:S05]  /*0310*/  IMAD R9, R4, 0x4, R5 ;  /* 0x0000000404097824 */ /* 0x000fca00078e0205 */
[----:B------:R-:W0:Y:S04]  /*0320*/  LDS R2, [R2] ;  /* 0x0000000002027984 */ /* 0x000e280000000800 */
[----:B0-----:R1:W-:Y:S02]  /*0330*/  STS [R9], R2 ;  /* 0x0000000209007388 */ /* 0x0013e40000000800 */
.L_x_3:
[----:B------:R-:W-:Y:S05]  /*0340*/  BSYNC.RECONVERGENT B1 ;  /* 0x0000000000017941 */ /* 0x000fea0003800200 */
.L_x_1:
[----:B------:R-:W-:Y:S01]  /*0350*/  SHF.L.U32 R7, R7, 0x1, RZ ;  /* 0x0000000107077819 */ /* 0x000fe200000006ff */
[----:B------:R-:W-:Y:S01]  /*0360*/  BAR.SYNC.DEFER_BLOCKING 0x0 ;  /* 0x0000000000007b1d */ /* 0x000fe20000010000 */
[----:B-1----:R-:W-:Y:S01]  /*0370*/  IMAD.MOV.U32 R2, RZ, RZ, R3 ;  /* 0x000000ffff027224 */ /* 0x002fe200078e0003 */
[----:B------:R-:W-:Y:S02]  /*0380*/  MOV R3, R6 ;  /* 0x0000000600037202 */ /* 0x000fe40000000f00 */
[----:B------:R-:W-:-:S13]  /*0390*/  ISETP.GE.AND P0, PT, R7, R11, PT ;  /* 0x0000000b0700720c */ /* 0x000fda0003f06270 */
[----:B------:R-:W-:Y:S05]  /*03a0*/  @!P0 BRA `(.L_x_4) ;  /* 0xfffffffc008c8947 */ /* 0x000fea000383ffff */
[----:B------:R-:W-:Y:S05]  /*03b0*/  BSYNC.RECONVERGENT B0 ;  /* 0x0000000000007941 */ /* 0x000fea0003800200 */
.L_x_0:
[----:B------:R-:W-:Y:S01]  /*03c0*/  IMAD R6, R6, R11, RZ ;  /* 0x0000000b06067224 */ /* 0x000fe200078e02ff */
[----:B------:R-:W1:Y:S03]  /*03d0*/  LDC.64 R2, c[0x0][0x388] ;  /* 0x0000e200ff027b82 */ /* 0x000e660000000a00 */
[----:B------:R-:W-:-:S05]  /*03e0*/  IMAD R6, R6, 0x4, R5 ;  /* 0x0000000406067824 */ /* 0x000fca00078e0205 */
[----:B0-----:R-:W0:Y:S01]  /*03f0*/  LDS R5, [R6] ;  /* 0x0000000006057984 */ /* 0x001e220000000800 */
[----:B-1----:R-:W-:-:S05]  /*0400*/  IMAD.WIDE.U32 R2, R0, 0x4, R2 ;  /* 0x0000000400027825 */ /* 0x002fca00078e0002 */
[----:B0-----:R-:W-:Y:S01]  /*0410*/  STG.E desc[UR6][R2.64], R5 ;  /* 0x0000000502007986 */ /* 0x001fe2000c101906 */
[----:B------:R-:W-:Y:S05]  /*0420*/  EXIT ;  /* 0x000000000000794d */ /* 0x000fea0003800000 */
.L_x_5:
[----:B------:R-:W-:-:S00]  /*0430*/  BRA `(.L_x_5) ;  /* 0xfffffffc00fc7947 */ /* 0x000fc0000383ffff */
[----:B------:R-:W-:-:S00]  /*0440*/  NOP ;  /* 0x0000000000007918 */ /* 0x000fc00000000000 */
        /* <DEDUP_REMOVED lines=11> */
.L_x_6:


//--------------------- .nv.shared._Z3addPiS_i    --------------------------
	.section	.nv.shared._Z3addPiS_i,"aw",@nobits
	.sectionflags	@""
	.align	16
	.zero		1024


//--------------------- .nv.shared.reserved.0     --------------------------
	.section	.nv.shared.reserved.0,"aw",@nobits
	.weak		__nv_reservedSMEM_offset_0_alias
	.size		__nv_reservedSMEM_offset_0_alias, 0, 64
	.other		__nv_reservedSMEM_offset_0_alias,@"STO_CUDA_RESERVED_SHARED STV_DEFAULT"
__nv_reservedSMEM_offset_0_alias:
	.zero		0
	.zero		64


//--------------------- .nv.constant0._Z3addPiS_i --------------------------
	.section	.nv.constant0._Z3addPiS_i,"a",@progbits
	.sectionflags	@""
	.align	4
.nv.constant0._Z3addPiS_i:
	.zero		916


//--------------------- SYMBOLS --------------------------

	.type		.nv.reservedSmem.offset0,@object
	.size		.nv.reservedSmem.offset0,0x4
	.type		.nv.reservedSmem.cap,@object
	.size		.nv.reservedSmem.cap,0x4
